	.headerflags	@"EF_CUDA_TEXMODE_UNIFIED EF_CUDA_64BIT_ADDRESS EF_CUDA_ACCELERATORS EF_CUDA_SM90 EF_CUDA_VIRTUAL_SM(EF_CUDA_SM90)"
	.elftype	@"ET_EXEC"


//--------------------- .nv.info                  --------------------------
	.section	.nv.info,"",@"SHT_CUDA_INFO"
	.align	4


	//----- nvinfo : EIATTR_REGCOUNT
	.align		4
        /*0000*/ 	.byte	0x04, 0x2f
        /*0002*/ 	.short	(.L_3 - .L_2)
	.align		4
.L_2:
        /*0004*/ 	.word	index@(triton_poi_fused_cat_33)
        /*0008*/ 	.word	0x00000038


	//----- nvinfo : EIATTR_MIN_STACK_SIZE
	.align		4
.L_3:
        /*000c*/ 	.byte	0x04, 0x12
        /*000e*/ 	.short	(.L_5 - .L_4)
	.align		4
.L_4:
        /*0010*/ 	.word	index@(triton_poi_fused_cat_33)
        /*0014*/ 	.word	0x00000000


	//----- nvinfo : EIATTR_FRAME_SIZE
	.align		4
.L_5:
        /*0018*/ 	.byte	0x04, 0x11
        /*001a*/ 	.short	(.L_7 - .L_6)
	.align		4
.L_6:
        /*001c*/ 	.word	index@(triton_poi_fused_cat_33)
        /*0020*/ 	.word	0x00000000


	//----- nvinfo : EIATTR_MIN_STACK_SIZE
	.align		4
.L_7:
        /*0024*/ 	.byte	0x04, 0x12
        /*0026*/ 	.short	(.L_9 - .L_8)
	.align		4
.L_8:
        /*0028*/ 	.word	index@(triton_poi_fused_cat_33)
        /*002c*/ 	.word	0x00000000
.L_9:


//--------------------- .nv.info.triton_poi_fused_cat_33 --------------------------
	.section	.nv.info.triton_poi_fused_cat_33,"",@"SHT_CUDA_INFO"
	.sectionflags	@""
	.align	4


	//----- nvinfo : EIATTR_CUDA_API_VERSION
	.align		4
        /*0000*/ 	.byte	0x04, 0x37
        /*0002*/ 	.short	(.L_11 - .L_10)
.L_10:
        /*0004*/ 	.word	0x0000007c


	//----- nvinfo : EIATTR_KPARAM_INFO
	.align		4
.L_11:
        /*0008*/ 	.byte	0x04, 0x17
        /*000a*/ 	.short	(.L_13 - .L_12)
.L_12:
        /*000c*/ 	.word	0x00000000
        /*0010*/ 	.short	0x0015
        /*0012*/ 	.short	0x00a8
        /*0014*/ 	.byte	0x00, 0xf0, 0x11, 0x00


	//----- nvinfo : EIATTR_KPARAM_INFO
	.align		4
.L_13:
        /*0018*/ 	.byte	0x04, 0x17
        /*001a*/ 	.short	(.L_15 - .L_14)
.L_14:
        /*001c*/ 	.word	0x00000000
        /*0020*/ 	.short	0x0014
        /*0022*/ 	.short	0x00a0
        /*0024*/ 	.byte	0x00, 0xf4, 0x21, 0x00


	//----- nvinfo : EIATTR_KPARAM_INFO
	.align		4
.L_15:
        /*0028*/ 	.byte	0x04, 0x17
        /*002a*/ 	.short	(.L_17 - .L_16)
.L_16:
        /*002c*/ 	.word	0x00000000
        /*0030*/ 	.short	0x0013
        /*0032*/ 	.short	0x0098
        /*0034*/ 	.byte	0x00, 0xf4, 0x21, 0x00


	//----- nvinfo : EIATTR_KPARAM_INFO
	.align		4
.L_17:
        /*0038*/ 	.byte	0x04, 0x17
        /*003a*/ 	.short	(.L_19 - .L_18)
.L_18:
        /*003c*/ 	.word	0x00000000
        /*0040*/ 	.short	0x0012
        /*0042*/ 	.short	0x0090
        /*0044*/ 	.byte	0x00, 0xf4, 0x21, 0x00


	//----- nvinfo : EIATTR_KPARAM_INFO
	.align		4
.L_19:
        /*0048*/ 	.byte	0x04, 0x17
        /*004a*/ 	.short	(.L_21 - .L_20)
.L_20:
        /*004c*/ 	.word	0x00000000
        /*0050*/ 	.short	0x0011
        /*0052*/ 	.short	0x0088
        /*0054*/ 	.byte	0x00, 0xf4, 0x21, 0x00


	//----- nvinfo : EIATTR_KPARAM_INFO
	.align		4
.L_21:
        /*0058*/ 	.byte	0x04, 0x17
        /*005a*/ 	.short	(.L_23 - .L_22)
.L_22:
        /*005c*/ 	.word	0x00000000
        /*0060*/ 	.short	0x0010
        /*0062*/ 	.short	0x0080
        /*0064*/ 	.byte	0x00, 0xf4, 0x21, 0x00


	//----- nvinfo : EIATTR_KPARAM_INFO
	.align		4
.L_23:
        /*0068*/ 	.byte	0x04, 0x17
        /*006a*/ 	.short	(.L_25 - .L_24)
.L_24:
        /*006c*/ 	.word	0x00000000
        /*0070*/ 	.short	0x000f
        /*0072*/ 	.short	0x0078
        /*0074*/ 	.byte	0x00, 0xf4, 0x21, 0x00


	//----- nvinfo : EIATTR_KPARAM_INFO
	.align		4
.L_25:
        /*0078*/ 	.byte	0x04, 0x17
        /*007a*/ 	.short	(.L_27 - .L_26)
.L_26:
        /*007c*/ 	.word	0x00000000
        /*0080*/ 	.short	0x000e
        /*0082*/ 	.short	0x0070
        /*0084*/ 	.byte	0x00, 0xf4, 0x21, 0x00


	//----- nvinfo : EIATTR_KPARAM_INFO
	.align		4
.L_27:
        /*0088*/ 	.byte	0x04, 0x17
        /*008a*/ 	.short	(.L_29 - .L_28)
.L_28:
        /*008c*/ 	.word	0x00000000
        /*0090*/ 	.short	0x000d
        /*0092*/ 	.short	0x0068
        /*0094*/ 	.byte	0x00, 0xf4, 0x21, 0x00


	//----- nvinfo : EIATTR_KPARAM_INFO
	.align		4
.L_29:
        /*0098*/ 	.byte	0x04, 0x17
        /*009a*/ 	.short	(.L_31 - .L_30)
.L_30:
        /*009c*/ 	.word	0x00000000
        /*00a0*/ 	.short	0x000c
        /*00a2*/ 	.short	0x0060
        /*00a4*/ 	.byte	0x00, 0xf4, 0x21, 0x00


	//----- nvinfo : EIATTR_KPARAM_INFO
	.align		4
.L_31:
        /*00a8*/ 	.byte	0x04, 0x17
        /*00aa*/ 	.short	(.L_33 - .L_32)
.L_32:
        /*00ac*/ 	.word	0x00000000
        /*00b0*/ 	.short	0x000b
        /*00b2*/ 	.short	0x0058
        /*00b4*/ 	.byte	0x00, 0xf4, 0x21, 0x00


	//----- nvinfo : EIATTR_KPARAM_INFO
	.align		4
.L_33:
        /*00b8*/ 	.byte	0x04, 0x17
        /*00ba*/ 	.short	(.L_35 - .L_34)
.L_34:
        /*00bc*/ 	.word	0x00000000
        /*00c0*/ 	.short	0x000a
        /*00c2*/ 	.short	0x0050
        /*00c4*/ 	.byte	0x00, 0xf4, 0x21, 0x00


	//----- nvinfo : EIATTR_KPARAM_INFO
	.align		4
.L_35:
        /*00c8*/ 	.byte	0x04, 0x17
        /*00ca*/ 	.short	(.L_37 - .L_36)
.L_36:
        /*00cc*/ 	.word	0x00000000
        /*00d0*/ 	.short	0x0009
        /*00d2*/ 	.short	0x0048
        /*00d4*/ 	.byte	0x00, 0xf4, 0x21, 0x00


	//----- nvinfo : EIATTR_KPARAM_INFO
	.align		4
.L_37:
        /*00d8*/ 	.byte	0x04, 0x17
        /*00da*/ 	.short	(.L_39 - .L_38)
.L_38:
        /*00dc*/ 	.word	0x00000000
        /*00e0*/ 	.short	0x0008
        /*00e2*/ 	.short	0x0040
        /*00e4*/ 	.byte	0x00, 0xf4, 0x21, 0x00


	//----- nvinfo : EIATTR_KPARAM_INFO
	.align		4
.L_39:
        /*00e8*/ 	.byte	0x04, 0x17
        /*00ea*/ 	.short	(.L_41 - .L_40)
.L_40:
        /*00ec*/ 	.word	0x00000000
        /*00f0*/ 	.short	0x0007
        /*00f2*/ 	.short	0x0038
        /*00f4*/ 	.byte	0x00, 0xf4, 0x21, 0x00


	//----- nvinfo : EIATTR_KPARAM_INFO
	.align		4
.L_41:
        /*00f8*/ 	.byte	0x04, 0x17
        /*00fa*/ 	.short	(.L_43 - .L_42)
.L_42:
        /*00fc*/ 	.word	0x00000000
        /*0100*/ 	.short	0x0006
        /*0102*/ 	.short	0x0030
        /*0104*/ 	.byte	0x00, 0xf4, 0x21, 0x00


	//----- nvinfo : EIATTR_KPARAM_INFO
	.align		4
.L_43:
        /*0108*/ 	.byte	0x04, 0x17
        /*010a*/ 	.short	(.L_45 - .L_44)
.L_44:
        /*010c*/ 	.word	0x00000000
        /*0110*/ 	.short	0x0005
        /*0112*/ 	.short	0x0028
        /*0114*/ 	.byte	0x00, 0xf4, 0x21, 0x00


	//----- nvinfo : EIATTR_KPARAM_INFO
	.align		4
.L_45:
        /*0118*/ 	.byte	0x04, 0x17
        /*011a*/ 	.short	(.L_47 - .L_46)
.L_46:
        /*011c*/ 	.word	0x00000000
        /*0120*/ 	.short	0x0004
        /*0122*/ 	.short	0x0020
        /*0124*/ 	.byte	0x00, 0xf4, 0x21, 0x00


	//----- nvinfo : EIATTR_KPARAM_INFO
	.align		4
.L_47:
        /*0128*/ 	.byte	0x04, 0x17
        /*012a*/ 	.short	(.L_49 - .L_48)
.L_48:
        /*012c*/ 	.word	0x00000000
        /*0130*/ 	.short	0x0003
        /*0132*/ 	.short	0x0018
        /*0134*/ 	.byte	0x00, 0xf4, 0x21, 0x00


	//----- nvinfo : EIATTR_KPARAM_INFO
	.align		4
.L_49:
        /*0138*/ 	.byte	0x04, 0x17
        /*013a*/ 	.short	(.L_51 - .L_50)
.L_50:
        /*013c*/ 	.word	0x00000000
        /*0140*/ 	.short	0x0002
        /*0142*/ 	.short	0x0010
        /*0144*/ 	.byte	0x00, 0xf4, 0x21, 0x00


	//----- nvinfo : EIATTR_KPARAM_INFO
	.align		4
.L_51:
        /*0148*/ 	.byte	0x04, 0x17
        /*014a*/ 	.short	(.L_53 - .L_52)
.L_52:
        /*014c*/ 	.word	0x00000000
        /*0150*/ 	.short	0x0001
        /*0152*/ 	.short	0x0008
        /*0154*/ 	.byte	0x00, 0xf4, 0x21, 0x00


	//----- nvinfo : EIATTR_KPARAM_INFO
	.align		4
.L_53:
        /*0158*/ 	.byte	0x04, 0x17
        /*015a*/ 	.short	(.L_55 - .L_54)
.L_54:
        /*015c*/ 	.word	0x00000000
        /*0160*/ 	.short	0x0000
        /*0162*/ 	.short	0x0000
        /*0164*/ 	.byte	0x00, 0xf4, 0x21, 0x00


	//----- nvinfo : EIATTR_SPARSE_MMA_MASK
	.align		4
.L_55:
        /*0168*/ 	.byte	0x03, 0x50
        /*016a*/ 	.short	0x0000


	//----- nvinfo : EIATTR_MAXREG_COUNT
	.align		4
        /*016c*/ 	.byte	0x03, 0x1b
        /*016e*/ 	.short	0x00ff


	//----- nvinfo : EIATTR_EXIT_INSTR_OFFSETS
	.align		4
        /*0170*/ 	.byte	0x04, 0x1c
        /*0172*/ 	.short	(.L_57 - .L_56)


	//   ....[0]....
.L_56:
        /*0174*/ 	.word	0x00001260


	//   ....[1]....
        /*0178*/ 	.word	0x00001280


	//----- nvinfo : EIATTR_REQNTID
	.align		4
.L_57:
        /*017c*/ 	.byte	0x04, 0x10
        /*017e*/ 	.short	(.L_59 - .L_58)
.L_58:
        /*0180*/ 	.word	0x00000100
        /*0184*/ 	.word	0x00000001
        /*0188*/ 	.word	0x00000001


	//----- nvinfo : EIATTR_CBANK_PARAM_SIZE
	.align		4
.L_59:
        /*018c*/ 	.byte	0x03, 0x19
        /*018e*/ 	.short	0x00ac


	//----- nvinfo : EIATTR_PARAM_CBANK
	.align		4
        /*0190*/ 	.byte	0x04, 0x0a
        /*0192*/ 	.short	(.L_61 - .L_60)
	.align		4
.L_60:
        /*0194*/ 	.word	index@(.nv.constant0.triton_poi_fused_cat_33)
        /*0198*/ 	.short	0x0210
        /*019a*/ 	.short	0x00ac


	//----- nvinfo : EIATTR_SW_WAR
	.align		4
.L_61:
        /*019c*/ 	.byte	0x04, 0x36
        /*019e*/ 	.short	(.L_63 - .L_62)
.L_62:
        /*01a0*/ 	.word	0x00000008
.L_63:


//--------------------- .nv.callgraph             --------------------------
	.section	.nv.callgraph,"",@"SHT_CUDA_CALLGRAPH"
	.align	4
	.sectionentsize	8
	.align		4
        /*0000*/ 	.word	0x00000000
	.align		4
        /*0004*/ 	.word	0xffffffff
	.align		4
        /*0008*/ 	.word	0x00000000
	.align		4
        /*000c*/ 	.word	0xfffffffe
	.align		4
        /*0010*/ 	.word	0x00000000
	.align		4
        /*0014*/ 	.word	0xfffffffd
	.align		4
        /*0018*/ 	.word	0x00000000
	.align		4
        /*001c*/ 	.word	0xfffffffc


//--------------------- .nv.constant4             --------------------------
	.section	.nv.constant4,"a",@progbits
	.align	8
	.align		8
.nv.constant4:
        /*0000*/ 	.dword	_$_str
	.align		8
        /*0008*/ 	.dword	_$_str_$_2


//--------------------- .text.triton_poi_fused_cat_33 --------------------------
	.section	.text.triton_poi_fused_cat_33,"ax",@progbits
	.align	128
        .global         triton_poi_fused_cat_33
        .type           triton_poi_fused_cat_33,@function
        .size           triton_poi_fused_cat_33,(.L_x_1 - triton_poi_fused_cat_33)
        .other          triton_poi_fused_cat_33,@"STO_CUDA_ENTRY STV_DEFAULT"
triton_poi_fused_cat_33:
.text.triton_poi_fused_cat_33:
[----:B------:R-:W0:Y:S01]  /*0000*/  LDC R1, c[0x0][0x28] ;  /* 0x00000a00ff017b82 */ /* 0x000e220000000800 */
[----:B------:R-:W1:Y:S01]  /*0010*/  S2R R0, SR_TID.X ;  /* 0x0000000000007919 */ /* 0x000e620000002100 */
[----:B------:R-:W-:Y:S01]  /*0020*/  CS2R R30, SRZ ;  /* 0x00000000001e7805 */ /* 0x000fe2000001ff00 */
[----:B------:R-:W-:-:S05]  /*0030*/  ULDC.64 UR4, c[0x0][0x208] ;  /* 0x0000820000047ab9 */ /* 0x000fca0000000a00 */
[----:B------:R-:W2:Y:S01]  /*0040*/  LDC.64 R26, c[0x0][0x278] ;  /* 0x00009e00ff1a7b82 */ /* 0x000ea20000000a00 */
[----:B------:R-:W3:Y:S01]  /*0050*/  S2R R3, SR_CTAID.X ;  /* 0x0000000000037919 */ /* 0x000ee20000002500 */
[----:B------:R-:W-:-:S06]  /*0060*/  ULDC.64 UR6, c[0x0][0x260] ;  /* 0x0000980000067ab9 */ /* 0x000fcc0000000a00 */
[----:B------:R-:W4:Y:S08]  /*0070*/  LDC.64 R16, c[0x0][0x270] ;  /* 0x00009c00ff107b82 */ /* 0x000f300000000a00 */
[----:B------:R-:W5:Y:S08]  /*0080*/  LDC.64 R12, c[0x0][0x268] ;  /* 0x00009a00ff0c7b82 */ /* 0x000f700000000a00 */
[----:B------:R-:W2:Y:S01]  /*0090*/  LDC.64 R28, c[0x0][0x280] ;  /* 0x0000a000ff1c7b82 */ /* 0x000ea20000000a00 */
[----:B-1----:R-:W-:Y:S01]  /*00a0*/  IMAD.SHL.U32 R0, R0, 0x2, RZ ;  /* 0x0000000200007824 */ /* 0x002fe200078e00ff */
[----:B------:R-:W-:-:S02]  /*00b0*/  CS2R R20, SRZ ;  /* 0x0000000000147805 */ /* 0x000fc4000001ff00 */
[----:B------:R-:W-:Y:S02]  /*00c0*/  CS2R R46, SRZ ;  /* 0x00000000002e7805 */ /* 0x000fe4000001ff00 */
[----:B------:R-:W-:Y:S02]  /*00d0*/  CS2R R14, SRZ ;  /* 0x00000000000e7805 */ /* 0x000fe4000001ff00 */
[----:B------:R-:W-:Y:S02]  /*00e0*/  CS2R R10, SRZ ;  /* 0x00000000000a7805 */ /* 0x000fe4000001ff00 */
[----:B------:R-:W-:Y:S01]  /*00f0*/  LOP3.LUT R0, R0, 0x1fe, RZ, 0xc0, !PT ;  /* 0x000001fe00007812 */ /* 0x000fe200078ec0ff */
[----:B------:R-:W1:Y:S04]  /*0100*/  LDC.64 R52, c[0x0][0x228] ;  /* 0x00008a00ff347b82 */ /* 0x000e680000000a00 */
[----:B---3--:R-:W-:-:S04]  /*0110*/  IMAD R4, R3, 0x200, R0 ;  /* 0x0000020003047824 */ /* 0x008fc800078e0200 */
[----:B------:R-:W-:Y:S01]  /*0120*/  IMAD.HI R0, R4, 0x2aaaaaab, RZ ;  /* 0x2aaaaaab04007827 */ /* 0x000fe200078e02ff */
[----:B------:R-:W3:Y:S04]  /*0130*/  LDC.64 R2, c[0x0][0x220] ;  /* 0x00008800ff027b82 */ /* 0x000ee80000000a00 */
[----:B------:R-:W-:-:S04]  /*0140*/  SHF.R.U32.HI R5, RZ, 0x1f, R0 ;  /* 0x0000001fff057819 */ /* 0x000fc80000011600 */
[----:B------:R-:W-:Y:S01]  /*0150*/  LEA.HI.SX32 R5, R0, R5, 0x19 ;  /* 0x0000000500057211 */ /* 0x000fe200078fcaff */
[----:B------:R-:W1:Y:S04]  /*0160*/  LDC.64 R36, c[0x0][0x210] ;  /* 0x00008400ff247b82 */ /* 0x000e680000000a00 */
[C---:B------:R-:W-:Y:S02]  /*0170*/  IMAD R8, R5.reuse, -0x300, R4 ;  /* 0xfffffd0005087824 */ /* 0x040fe400078e0204 */
[----:B------:R-:W-:Y:S02]  /*0180*/  IMAD R35, R5, 0xc0, RZ ;  /* 0x000000c005237824 */ /* 0x000fe400078e02ff */
[C---:B------:R-:W-:Y:S01]  /*0190*/  VIADD R0, R8.reuse, 0xfffffe80 ;  /* 0xfffffe8008007836 */ /* 0x040fe20000000000 */
[----:B------:R-:W-:Y:S01]  /*01a0*/  ISETP.GE.AND P1, PT, R8, 0xc0, PT ;  /* 0x000000c00800780c */ /* 0x000fe20003f26270 */
[----:B------:R-:W1:Y:S01]  /*01b0*/  LDC.64 R40, c[0x0][0x218] ;  /* 0x00008600ff287b82 */ /* 0x000e620000000a00 */
[----:B------:R-:W-:-:S02]  /*01c0*/  SHF.R.S32.HI R5, RZ, 0x1f, R35 ;  /* 0x0000001fff057819 */ /* 0x000fc40000011423 */
[----:B------:R-:W-:Y:S01]  /*01d0*/  ISETP.LT.AND P3, PT, R4, 0xd8c00, !P1 ;  /* 0x000d8c000400780c */ /* 0x000fe20004f61270 */
[----:B---3--:R-:W-:Y:S01]  /*01e0*/  IMAD.WIDE R2, R8, 0x4, R2 ;  /* 0x0000000408027825 */ /* 0x008fe200078e0202 */
[----:B------:R-:W-:Y:S02]  /*01f0*/  IADD3 R18, P0, R8, R35, RZ ;  /* 0x0000002308127210 */ /* 0x000fe40007f1e0ff */
[----:B------:R-:W-:Y:S01]  /*0200*/  ISETP.GE.U32.AND P2, PT, R0, 0xc0, PT ;  /* 0x000000c00000780c */ /* 0x000fe20003f46070 */
[----:B------:R-:W3:Y:S01]  /*0210*/  LDC.64 R42, c[0x0][0x230] ;  /* 0x00008c00ff2a7b82 */ /* 0x000ee20000000a00 */
[C---:B------:R-:W-:Y:S01]  /*0220*/  LEA.HI.X.SX32 R5, R8.reuse, R5, 0x1, P0 ;  /* 0x0000000508057211 */ /* 0x040fe200000f0eff */
[----:B--2---:R-:W-:Y:S01]  /*0230*/  IMAD.WIDE R26, R8, 0x4, R26 ;  /* 0x00000004081a7825 */ /* 0x004fe200078e021a */
[----:B------:R-:W-:-:S05]  /*0240*/  P2R R7, PR, RZ, 0x2 ;  /* 0x00000002ff077803 */ /* 0x000fca0000000000 */
[----:B------:R2:W3:Y:S01]  /*0250*/  @P3 LDG.E.EL.64 R30, desc[UR4][R2.64] ;  /* 0x00000004021e3981 */ /* 0x0004e2000c2e1b00 */
[----:B------:R-:W-:Y:S01]  /*0260*/  ISETP.LT.AND P0, PT, R4, 0xd8c00, !P2 ;  /* 0x000d8c000400780c */ /* 0x000fe20005701270 */
[C---:B------:R-:W-:Y:S01]  /*0270*/  IMAD.SHL.U32 R24, R18.reuse, 0x4, RZ ;  /* 0x0000000412187824 */ /* 0x040fe200078e00ff */
[----:B------:R-:W-:Y:S01]  /*0280*/  SHF.L.U64.HI R18, R18, 0x2, R5 ;  /* 0x0000000212127819 */ /* 0x000fe20000010205 */
[C---:B----4-:R-:W-:Y:S01]  /*0290*/  IMAD.WIDE R16, R8.reuse, 0x4, R16 ;  /* 0x0000000408107825 */ /* 0x050fe200078e0210 */
[----:B------:R-:W-:Y:S02]  /*02a0*/  P2R R0, PR, RZ, 0x4 ;  /* 0x00000004ff007803 */ /* 0x000fe40000000000 */
[----:B------:R-:W-:Y:S01]  /*02b0*/  IADD3 R22, P4, R24, UR6, RZ ;  /* 0x0000000618167c10 */ /* 0x000fe2000ff9e0ff */
[C---:B-----5:R-:W-:Y:S01]  /*02c0*/  IMAD.WIDE R12, R8.reuse, 0x4, R12 ;  /* 0x00000004080c7825 */ /* 0x060fe200078e020c */
[----:B--2---:R-:W-:Y:S02]  /*02d0*/  CS2R R2, SRZ ;  /* 0x0000000000027805 */ /* 0x004fe4000001ff00 */
[----:B------:R-:W-:Y:S01]  /*02e0*/  IADD3.X R23, R18, UR7, RZ, P4, !PT ;  /* 0x0000000712177c10 */ /* 0x000fe2000a7fe4ff */
[----:B0-----:R-:W-:Y:S01]  /*02f0*/  IMAD.WIDE R28, R8, 0x4, R28 ;  /* 0x00000004081c7825 */ /* 0x001fe200078e021c */
[----:B------:R-:W-:Y:S01]  /*0300*/  ULDC.64 UR6, c[0x0][0x238] ;  /* 0x00008e0000067ab9 */ /* 0x000fe20000000a00 */
[----:B------:R0:W2:Y:S04]  /*0310*/  @P0 LDG.E.EL.64 R20, desc[UR4][R26.64+-0x600] ;  /* 0xfffa00041a140981 */ /* 0x0000a8000c2e1b00 */
[----:B------:R4:W5:Y:S04]  /*0320*/  @P0 LDG.E.EL.64 R14, desc[UR4][R22.64+-0x600] ;  /* 0xfffa0004160e0981 */ /* 0x000968000c2e1b00 */
[----:B------:R-:W5:Y:S01]  /*0330*/  @P0 LDG.E.EL.64 R46, desc[UR4][R16.64+-0x600] ;  /* 0xfffa0004102e0981 */ /* 0x000f62000c2e1b00 */
[----:B0-----:R-:W0:Y:S03]  /*0340*/  LDC.64 R26, c[0x0][0x298] ;  /* 0x0000a600ff1a7b82 */ /* 0x001e260000000a00 */
[----:B------:R-:W5:Y:S04]  /*0350*/  @P0 LDG.E.EL.64 R2, desc[UR4][R12.64+-0x600] ;  /* 0xfffa00040c020981 */ /* 0x000f68000c2e1b00 */
[----:B------:R1:W5:Y:S01]  /*0360*/  @P0 LDG.E.EL.64 R10, desc[UR4][R28.64+-0x600] ;  /* 0xfffa00041c0a0981 */ /* 0x000362000c2e1b00 */
[----:B----4-:R-:W-:-:S04]  /*0370*/  IADD3 R22, P4, R24, UR6, RZ ;  /* 0x0000000618167c10 */ /* 0x010fc8000ff9e0ff */
[----:B------:R-:W-:Y:S01]  /*0380*/  IADD3.X R23, R18, UR7, RZ, P4, !PT ;  /* 0x0000000712177c10 */ /* 0x000fe2000a7fe4ff */
[----:B------:R-:W-:Y:S01]  /*0390*/  ULDC.64 UR6, c[0x0][0x288] ;  /* 0x0000a20000067ab9 */ /* 0x000fe20000000a00 */
[----:B------:R-:W-:Y:S01]  /*03a0*/  ISETP.GT.AND P1, PT, R8, 0x23f, PT ;  /* 0x0000023f0800780c */ /* 0x000fe20003f24270 */
[----:B-1----:R-:W1:Y:S01]  /*03b0*/  LDC.64 R28, c[0x0][0x248] ;  /* 0x00009200ff1c7b82 */ /* 0x002e620000000a00 */
[----:B---3--:R-:W-:-:S05]  /*03c0*/  SEL R31, R31, RZ, P3 ;  /* 0x000000ff1f1f7207 */ /* 0x008fca0001800000 */
[----:B------:R-:W-:-:S04]  /*03d0*/  FADD R31, R31, 0.0010000000474974513054 ;  /* 0x3a83126f1f1f7421 */ /* 0x000fc80000000000 */
[----:B------:R-:W3:Y:S01]  /*03e0*/  MUFU.SQRT R13, R31 ;  /* 0x0000001f000d7308 */ /* 0x000ee20000002000 */
[----:B--2---:R-:W-:Y:S01]  /*03f0*/  SEL R17, R21, RZ, P0 ;  /* 0x000000ff15117207 */ /* 0x004fe20000000000 */
[----:B------:R-:W-:Y:S01]  /*0400*/  IMAD.MOV.U32 R21, RZ, RZ, 0x3e800000 ;  /* 0x3e800000ff157424 */ /* 0x000fe200078e00ff */
[----:B---3--:R-:W-:Y:S02]  /*0410*/  FSETP.GT.AND P5, PT, R13, 8.50705917302346158658e+37, PT ;  /* 0x7e8000000d00780b */ /* 0x008fe40003fa4000 */
[----:B-----5:R-:W-:Y:S02]  /*0420*/  SEL R49, R47, RZ, P0 ;  /* 0x000000ff2f317207 */ /* 0x020fe40000000000 */
[----:B------:R-:W-:Y:S02]  /*0430*/  SEL R48, R14, RZ, P0 ;  /* 0x000000ff0e307207 */ /* 0x000fe40000000000 */
[----:B------:R-:W-:Y:S02]  /*0440*/  SEL R46, R46, RZ, P0 ;  /* 0x000000ff2e2e7207 */ /* 0x000fe40000000000 */
[----:B------:R-:W-:-:S02]  /*0450*/  SEL R47, R15, RZ, P0 ;  /* 0x000000ff0f2f7207 */ /* 0x000fc40000000000 */
[----:B------:R-:W-:Y:S02]  /*0460*/  SEL R45, R2, RZ, P0 ;  /* 0x000000ff022d7207 */ /* 0x000fe40000000000 */
[----:B------:R-:W-:Y:S02]  /*0470*/  SEL R16, R3, RZ, P0 ;  /* 0x000000ff03107207 */ /* 0x000fe40000000000 */
[----:B------:R-:W-:Y:S02]  /*0480*/  SEL R14, R20, RZ, P0 ;  /* 0x000000ff140e7207 */ /* 0x000fe40000000000 */
[----:B------:R-:W-:Y:S02]  /*0490*/  SEL R9, R10, RZ, P0 ;  /* 0x000000ff0a097207 */ /* 0x000fe40000000000 */
[----:B------:R-:W-:Y:S02]  /*04a0*/  SEL R12, R11, RZ, P0 ;  /* 0x000000ff0b0c7207 */ /* 0x000fe40000000000 */
[C---:B------:R-:W-:Y:S01]  /*04b0*/  FSETP.GEU.AND P0, PT, R13.reuse, 1.175494350822287508e-38, PT ;  /* 0x008000000d00780b */ /* 0x040fe20003f0e000 */
[----:B------:R-:W-:Y:S01]  /*04c0*/  @P5 FMUL R13, R13, 0.25 ;  /* 0x3e8000000d0d5820 */ /* 0x000fe20000400000 */
[----:B------:R-:W-:-:S02]  /*04d0*/  FSEL R5, R21, 1, P5 ;  /* 0x3f80000015057808 */ /* 0x000fc40002800000 */
[----:B------:R-:W-:-:S04]  /*04e0*/  IADD3 R24, P5, R24, UR6, RZ ;  /* 0x0000000618187c10 */ /* 0x000fc8000ffbe0ff */
[----:B------:R-:W-:Y:S02]  /*04f0*/  IADD3.X R25, R18, UR7, RZ, P5, !PT ;  /* 0x0000000712197c10 */ /* 0x000fe4000affe4ff */
[----:B------:R-:W-:Y:S02]  /*0500*/  ISETP.LT.AND P5, PT, R4, 0xd8c00, P1 ;  /* 0x000d8c000400780c */ /* 0x000fe40000fa1270 */
[----:B------:R-:W-:Y:S01]  /*0510*/  CS2R R18, SRZ ;  /* 0x0000000000127805 */ /* 0x000fe2000001ff00 */
[----:B0-----:R-:W-:-:S10]  /*0520*/  IMAD.WIDE R10, R8, 0x4, R26 ;  /* 0x00000004080a7825 */ /* 0x001fd400078e021a */
[----:B------:R-:W2:Y:S01]  /*0530*/  @P5 LDG.E.EL.64 R18, desc[UR4][R10.64+-0x900] ;  /* 0xfff700040a125981 */ /* 0x000ea2000c2e1b00 */
[----:B------:R-:W-:-:S05]  /*0540*/  SEL R30, R30, RZ, P3 ;  /* 0x000000ff1e1e7207 */ /* 0x000fca0001800000 */
[----:B------:R-:W-:-:S04]  /*0550*/  FADD R30, R30, 0.0010000000474974513054 ;  /* 0x3a83126f1e1e7421 */ /* 0x000fc80000000000 */
[----:B------:R-:W0:Y:S01]  /*0560*/  MUFU.SQRT R6, R30 ;  /* 0x0000001e00067308 */ /* 0x000e220000002000 */
[----:B------:R-:W-:Y:S01]  /*0570*/  @!P0 FMUL R13, R13, 16777216 ;  /* 0x4b8000000d0d8820 */ /* 0x000fe20000400000 */
[----:B------:R-:W-:Y:S01]  /*0580*/  @!P0 FMUL R5, R5, 16777216 ;  /* 0x4b80000005058820 */ /* 0x000fe20000400000 */
[C---:B0-----:R-:W-:Y:S02]  /*0590*/  FSETP.GT.AND P6, PT, R6.reuse, 8.50705917302346158658e+37, PT ;  /* 0x7e8000000600780b */ /* 0x041fe40003fc4000 */
[----:B------:R-:W-:Y:S02]  /*05a0*/  FSETP.GEU.AND P4, PT, R6, 1.175494350822287508e-38, PT ;  /* 0x008000000600780b */ /* 0x000fe40003f8e000 */
[----:B------:R-:W-:-:S09]  /*05b0*/  FSEL R2, R21, 1, P6 ;  /* 0x3f80000015027808 */ /* 0x000fd20003000000 */
[----:B------:R-:W-:Y:S02]  /*05c0*/  @P6 FMUL R6, R6, 0.25 ;  /* 0x3e80000006066820 */ /* 0x000fe40000400000 */
[----:B------:R-:W-:Y:S02]  /*05d0*/  @!P4 FMUL R2, R2, 16777216 ;  /* 0x4b8000000202c820 */ /* 0x000fe40000400000 */
[----:B------:R-:W-:Y:S01]  /*05e0*/  @!P4 FMUL R6, R6, 16777216 ;  /* 0x4b8000000606c820 */ /* 0x000fe20000400000 */
[----:B-1----:R-:W-:Y:S01]  /*05f0*/  IMAD.WIDE R28, R8, 0x4, R28 ;  /* 0x00000004081c7825 */ /* 0x002fe200078e021c */
[----:B--2---:R-:W-:-:S05]  /*0600*/  SEL R18, R18, RZ, P5 ;  /* 0x000000ff12127207 */ /* 0x004fca0002800000 */
[----:B------:R-:W-:-:S04]  /*0610*/  FADD R3, R18, 0.0010000000474974513054 ;  /* 0x3a83126f12037421 */ /* 0x000fc80000000000 */
[----:B------:R0:W1:Y:S01]  /*0620*/  MUFU.SQRT R15, R3 ;  /* 0x00000003000f7308 */ /* 0x0000620000002000 */
[----:B------:R-:W-:Y:S01]  /*0630*/  SEL R19, R19, RZ, P5 ;  /* 0x000000ff13137207 */ /* 0x000fe20002800000 */
[----:B0-----:R-:W-:-:S05]  /*0640*/  VIADD R3, R8, 0xffffff40 ;  /* 0xffffff4008037836 */ /* 0x001fca0000000000 */
[----:B------:R-:W-:Y:S01]  /*0650*/  ISETP.GE.U32.AND P0, PT, R3, 0xc0, PT ;  /* 0x000000c00300780c */ /* 0x000fe20003f06070 */
[----:B------:R-:W-:-:S03]  /*0660*/  FADD R26, R19, 0.0010000000474974513054 ;  /* 0x3a83126f131a7421 */ /* 0x000fc60000000000 */
[----:B------:R-:W-:Y:S01]  /*0670*/  ISETP.LT.AND P4, PT, R4, 0xd8c00, !P0 ;  /* 0x000d8c000400780c */ /* 0x000fe20004781270 */
[----:B------:R0:W2:Y:S02]  /*0680*/  MUFU.SQRT R18, R26 ;  /* 0x0000001a00127308 */ /* 0x0000a40000002000 */
[----:B0-----:R-:W-:-:S10]  /*0690*/  CS2R R26, SRZ ;  /* 0x00000000001a7805 */ /* 0x001fd4000001ff00 */
[----:B------:R-:W3:Y:S01]  /*06a0*/  @P4 LDG.E.EL.64 R26, desc[UR4][R28.64+-0x300] ;  /* 0xfffd00041c1a4981 */ /* 0x000ee2000c2e1b00 */
[C---:B-1----:R-:W-:Y:S02]  /*06b0*/  FSETP.GEU.AND P1, PT, R15.reuse, 1.175494350822287508e-38, PT ;  /* 0x008000000f00780b */ /* 0x042fe40003f2e000 */
[----:B------:R-:W-:Y:S02]  /*06c0*/  FSETP.GT.AND P6, PT, R15, 8.50705917302346158658e+37, PT ;  /* 0x7e8000000f00780b */ /* 0x000fe40003fc4000 */
[----:B------:R-:W-:Y:S02]  /*06d0*/  P2R R30, PR, RZ, 0x2 ;  /* 0x00000002ff1e7803 */ /* 0x000fe40000000000 */
[----:B--2---:R-:W-:-:S04]  /*06e0*/  FSETP.GEU.AND P1, PT, R18, 1.175494350822287508e-38, PT ;  /* 0x008000001200780b */ /* 0x004fc80003f2e000 */
[----:B------:R-:W-:Y:S02]  /*06f0*/  P2R R11, PR, RZ, 0x2 ;  /* 0x00000002ff0b7803 */ /* 0x000fe40000000000 */
[----:B------:R-:W-:Y:S02]  /*0700*/  P2R R3, PR, RZ, 0x1 ;  /* 0x00000001ff037803 */ /* 0x000fe40000000000 */
[----:B------:R-:W-:Y:S01]  /*0710*/  ISETP.NE.AND P0, PT, R11, RZ, PT ;  /* 0x000000ff0b00720c */ /* 0x000fe20003f05270 */
[----:B------:R-:W-:Y:S02]  /*0720*/  IMAD.IADD R39, R8, 0x1, R35 ;  /* 0x0000000108277824 */ /* 0x000fe400078e0223 */
[----:B------:R-:W-:Y:S01]  /*0730*/  @P6 FMUL R15, R15, 0.25 ;  /* 0x3e8000000f0f6820 */ /* 0x000fe20000400000 */
[----:B------:R-:W-:Y:S01]  /*0740*/  FSEL R20, R21, 1, P6 ;  /* 0x3f80000015147808 */ /* 0x000fe20003000000 */
[----:B------:R-:W0:Y:S01]  /*0750*/  LDC.64 R34, c[0x0][0x240] ;  /* 0x00009000ff227b82 */ /* 0x000e220000000a00 */
[----:B------:R-:W-:-:S02]  /*0760*/  FSETP.GT.AND P6, PT, R18, 8.50705917302346158658e+37, PT ;  /* 0x7e8000001200780b */ /* 0x000fc40003fc4000 */
[----:B------:R-:W-:Y:S02]  /*0770*/  P2R R11, PR, RZ, 0x1 ;  /* 0x00000001ff0b7803 */ /* 0x000fe40000000000 */
[----:B------:R-:W-:Y:S02]  /*0780*/  ISETP.NE.AND P0, PT, R30, RZ, PT ;  /* 0x000000ff1e00720c */ /* 0x000fe40003f05270 */
[----:B------:R-:W-:Y:S01]  /*0790*/  CS2R R30, SRZ ;  /* 0x00000000001e7805 */ /* 0x000fe2000001ff00 */
[----:B------:R-:W-:-:S05]  /*07a0*/  IMAD.WIDE R52, R8, 0x4, R52 ;  /* 0x0000000408347825 */ /* 0x000fca00078e0234 */
[----:B------:R-:W2:Y:S01]  /*07b0*/  @P3 LDG.E.EL.64 R30, desc[UR4][R52.64] ;  /* 0x00000004341e3981 */ /* 0x000ea2000c2e1b00 */
[----:B------:R-:W-:Y:S01]  /*07c0*/  FSEL R19, R21, 1, P6 ;  /* 0x3f80000015137808 */ /* 0x000fe20003000000 */
[----:B------:R-:W-:Y:S01]  /*07d0*/  @P6 FMUL R18, R18, 0.25 ;  /* 0x3e80000012126820 */ /* 0x000fe20000400000 */
[----:B------:R-:W-:Y:S01]  /*07e0*/  IMAD.WIDE R36, R39, 0x4, R36 ;  /* 0x0000000427247825 */ /* 0x000fe200078e0224 */
[----:B------:R-:W-:Y:S02]  /*07f0*/  CS2R R38, SRZ ;  /* 0x0000000000267805 */ /* 0x000fe4000001ff00 */
[----:B------:R-:W-:Y:S01]  /*0800*/  P2R R10, PR, RZ, 0x20 ;  /* 0x00000020ff0a7803 */ /* 0x000fe20000000000 */
[----:B------:R-:W-:-:S03]  /*0810*/  FADD R49, R49, 0.0010000000474974513054 ;  /* 0x3a83126f31317421 */ /* 0x000fc60000000000 */
[----:B------:R1:W4:Y:S01]  /*0820*/  @P3 LDG.E.EL.64 R38, desc[UR4][R36.64] ;  /* 0x0000000424263981 */ /* 0x000322000c2e1b00 */
[----:B0-----:R-:W-:-:S04]  /*0830*/  IMAD.WIDE R34, R8, 0x4, R34 ;  /* 0x0000000408227825 */ /* 0x001fc800078e0222 */
[----:B-1----:R-:W-:-:S04]  /*0840*/  FADD R36, R46, 0.0010000000474974513054 ;  /* 0x3a83126f2e247421 */ /* 0x002fc80000000000 */
[----:B------:R0:W1:Y:S01]  /*0850*/  MUFU.SQRT R46, R36 ;  /* 0x00000024002e7308 */ /* 0x0000620000002000 */
[----:B------:R-:W-:Y:S02]  /*0860*/  P2R R44, PR, RZ, 0x1 ;  /* 0x00000001ff2c7803 */ /* 0x000fe40000000000 */
[----:B------:R-:W-:Y:S01]  /*0870*/  CS2R R28, SRZ ;  /* 0x00000000001c7805 */ /* 0x000fe2000001ff00 */
[----:B------:R-:W-:-:S05]  /*0880*/  IMAD.WIDE R40, R8, 0x4, R40 ;  /* 0x0000000408287825 */ /* 0x000fca00078e0228 */
[----:B------:R5:W2:Y:S01]  /*0890*/  @P3 LDG.E.EL.64 R28, desc[UR4][R40.64] ;  /* 0x00000004281c3981 */ /* 0x000aa2000c2e1b00 */
[----:B------:R-:W-:Y:S01]  /*08a0*/  CS2R R32, SRZ ;  /* 0x0000000000207805 */ /* 0x000fe2000001ff00 */
[----:B------:R-:W-:Y:S01]  /*08b0*/  IMAD.WIDE R42, R8, 0x4, R42 ;  /* 0x00000004082a7825 */ /* 0x000fe200078e022a */
[----:B0-----:R-:W0:Y:S01]  /*08c0*/  LDC.64 R36, c[0x0][0x258] ;  /* 0x00009600ff247b82 */ /* 0x001e220000000a00 */
[----:B-1----:R-:W-:-:S03]  /*08d0*/  FSETP.GEU.AND P1, PT, R46, 1.175494350822287508e-38, PT ;  /* 0x008000002e00780b */ /* 0x002fc60003f2e000 */
[----:B------:R1:W2:Y:S04]  /*08e0*/  @P3 LDG.E.EL.64 R32, desc[UR4][R42.64] ;  /* 0x000000042a203981 */ /* 0x0002a8000c2e1b00 */
[----:B-----5:R-:W5:Y:S01]  /*08f0*/  LDC.64 R40, c[0x0][0x250] ;  /* 0x00009400ff287b82 */ /* 0x020f620000000a00 */
[----:B-1----:R-:W-:Y:S01]  /*0900*/  CS2R R42, SRZ ;  /* 0x00000000002a7805 */ /* 0x002fe2000001ff00 */
[----:B-----5:R-:W-:-:S05]  /*0910*/  IMAD.WIDE R40, R8, 0x4, R40 ;  /* 0x0000000408287825 */ /* 0x020fca00078e0228 */
[----:B------:R1:W5:Y:S02]  /*0920*/  @P4 LDG.E.EL.64 R42, desc[UR4][R40.64+-0x300] ;  /* 0xfffd0004282a4981 */ /* 0x000364000c2e1b00 */
[----:B-1----:R-:W1:Y:S01]  /*0930*/  LDC.64 R40, c[0x0][0x290] ;  /* 0x0000a400ff287b82 */ /* 0x002e620000000a00 */
[----:B0-----:R-:W-:-:S04]  /*0940*/  IMAD.WIDE R36, R8, 0x4, R36 ;  /* 0x0000000408247825 */ /* 0x001fc800078e0224 */
[----:B-1----:R-:W-:Y:S01]  /*0950*/  IMAD.WIDE R40, R8, 0x4, R40 ;  /* 0x0000000408287825 */ /* 0x002fe200078e0228 */
[----:B---3--:R-:W-:-:S05]  /*0960*/  SEL R26, R26, RZ, P4 ;  /* 0x000000ff1a1a7207 */ /* 0x008fca0002000000 */
[----:B------:R-:W-:-:S04]  /*0970*/  FADD R26, R26, 0.0010000000474974513054 ;  /* 0x3a83126f1a1a7421 */ /* 0x000fc80000000000 */
[----:B------:R-:W0:Y:S01]  /*0980*/  MUFU.SQRT R51, R26 ;  /* 0x0000001a00337308 */ /* 0x000e220000002000 */
[----:B------:R-:W-:-:S05]  /*0990*/  SEL R27, R27, RZ, P4 ;  /* 0x000000ff1b1b7207 */ /* 0x000fca0002000000 */
[----:B------:R-:W-:-:S04]  /*09a0*/  FADD R53, R27, 0.0010000000474974513054 ;  /* 0x3a83126f1b357421 */ /* 0x000fc80000000000 */
[----:B------:R-:W1:Y:S01]  /*09b0*/  MUFU.SQRT R52, R53 ;  /* 0x0000003500347308 */ /* 0x000e620000002000 */
[C---:B0-----:R-:W-:Y:S02]  /*09c0*/  FSETP.GT.AND P6, PT, R51.reuse, 8.50705917302346158658e+37, PT ;  /* 0x7e8000003300780b */ /* 0x041fe40003fc4000 */
[----:B------:R-:W-:Y:S02]  /*09d0*/  CS2R R26, SRZ ;  /* 0x00000000001a7805 */ /* 0x000fe4000001ff00 */
[----:B------:R-:W-:Y:S02]  /*09e0*/  FSETP.GEU.AND P5, PT, R51, 1.175494350822287508e-38, PT ;  /* 0x008000003300780b */ /* 0x000fe40003fae000 */
[----:B------:R-:W-:Y:S02]  /*09f0*/  FSEL R50, R21, 1, P6 ;  /* 0x3f80000015327808 */ /* 0x000fe40003000000 */
[----:B------:R0:W3:Y:S05]  /*0a00*/  @P4 LDG.E.EL.64 R26, desc[UR4][R34.64+-0x300] ;  /* 0xfffd0004221a4981 */ /* 0x0000ea000c2e1b00 */
[----:B------:R-:W-:Y:S01]  /*0a10*/  @P6 FMUL R51, R51, 0.25 ;  /* 0x3e80000033336820 */ /* 0x000fe20000400000 */
[C---:B-1----:R-:W-:Y:S01]  /*0a20*/  FSETP.GT.AND P6, PT, R52.reuse, 8.50705917302346158658e+37, PT ;  /* 0x7e8000003400780b */ /* 0x042fe20003fc4000 */
[----:B0-----:R-:W0:Y:S01]  /*0a30*/  MUFU.SQRT R35, R49 ;  /* 0x0000003100237308 */ /* 0x001e220000002000 */
[----:B------:R-:W-:-:S02]  /*0a40*/  FSETP.GEU.AND P2, PT, R52, 1.175494350822287508e-38, PT ;  /* 0x008000003400780b */ /* 0x000fc40003f4e000 */
[----:B------:R-:W-:-:S09]  /*0a50*/  FSEL R53, R21, 1, P6 ;  /* 0x3f80000015357808 */ /* 0x000fd20003000000 */
[----:B------:R-:W-:Y:S01]  /*0a60*/  @P6 FMUL R52, R52, 0.25 ;  /* 0x3e80000034346820 */ /* 0x000fe20000400000 */
[----:B------:R-:W-:Y:S02]  /*0a70*/  FSETP.GT.AND P6, PT, R46, 8.50705917302346158658e+37, PT ;  /* 0x7e8000002e00780b */ /* 0x000fe40003fc4000 */
[----:B0-----:R-:W-:Y:S02]  /*0a80*/  FSETP.GT.AND P0, PT, R35, 8.50705917302346158658e+37, PT ;  /* 0x7e8000002300780b */ /* 0x001fe40003f04000 */
[C---:B------:R-:W-:Y:S02]  /*0a90*/  FSEL R34, R21.reuse, 1, P6 ;  /* 0x3f80000015227808 */ /* 0x040fe40003000000 */
[----:B------:R-:W-:-:S07]  /*0aa0*/  FSEL R21, R21, 1, P0 ;  /* 0x3f80000015157808 */ /* 0x000fce0000000000 */
[----:B------:R-:W-:Y:S01]  /*0ab0*/  @P6 FMUL R46, R46, 0.25 ;  /* 0x3e8000002e2e6820 */ /* 0x000fe20000400000 */
[C---:B------:R-:W-:Y:S01]  /*0ac0*/  FSETP.GEU.AND P6, PT, R35.reuse, 1.175494350822287508e-38, PT ;  /* 0x008000002300780b */ /* 0x040fe20003fce000 */
[----:B------:R-:W-:Y:S01]  /*0ad0*/  @P0 FMUL R35, R35, 0.25 ;  /* 0x3e80000023230820 */ /* 0x000fe20000400000 */
[----:B------:R-:W-:-:S13]  /*0ae0*/  ISETP.NE.AND P0, PT, R44, RZ, PT ;  /* 0x000000ff2c00720c */ /* 0x000fda0003f05270 */
[----:B------:R-:W-:Y:S01]  /*0af0*/  @!P0 FMUL R15, R15, 16777216 ;  /* 0x4b8000000f0f8820 */ /* 0x000fe20000400000 */
[----:B------:R-:W-:Y:S01]  /*0b00*/  @!P0 FMUL R20, R20, 16777216 ;  /* 0x4b80000014148820 */ /* 0x000fe20000400000 */
[----:B------:R-:W-:Y:S01]  /*0b10*/  ISETP.NE.AND P0, PT, R11, RZ, PT ;  /* 0x000000ff0b00720c */ /* 0x000fe20003f05270 */
[----:B------:R-:W-:Y:S01]  /*0b20*/  @!P1 FMUL R46, R46, 16777216 ;  /* 0x4b8000002e2e9820 */ /* 0x000fe20000400000 */
[----:B------:R-:W-:Y:S01]  /*0b30*/  @!P1 FMUL R34, R34, 16777216 ;  /* 0x4b80000022229820 */ /* 0x000fe20000400000 */
[----:B------:R-:W-:-:S10]  /*0b40*/  ISETP.NE.AND P1, PT, R7, RZ, PT ;  /* 0x000000ff0700720c */ /* 0x000fd40003f25270 */
[----:B------:R-:W-:Y:S01]  /*0b50*/  @!P0 FMUL R18, R18, 16777216 ;  /* 0x4b80000012128820 */ /* 0x000fe20000400000 */
[----:B------:R-:W-:Y:S01]  /*0b60*/  @!P0 FMUL R19, R19, 16777216 ;  /* 0x4b80000013138820 */ /* 0x000fe20000400000 */
[----:B------:R-:W-:Y:S02]  /*0b70*/  ISETP.NE.AND P0, PT, R3, RZ, PT ;  /* 0x000000ff0300720c */ /* 0x000fe40003f05270 */
[----:B------:R0:W1:Y:S02]  /*0b80*/  MUFU.RCP R3, R6 ;  /* 0x0000000600037308 */ /* 0x0000640000001000 */
[----:B0-----:R-:W-:Y:S01]  /*0b90*/  CS2R R6, SRZ ;  /* 0x0000000000067805 */ /* 0x001fe2000001ff00 */
[----:B------:R-:W-:Y:S01]  /*0ba0*/  @!P2 FMUL R52, R52, 16777216 ;  /* 0x4b8000003434a820 */ /* 0x000fe20000400000 */
[----:B------:R-:W-:-:S04]  /*0bb0*/  @!P2 FMUL R53, R53, 16777216 ;  /* 0x4b8000003535a820 */ /* 0x000fc80000400000 */
[----:B------:R0:W3:Y:S01]  /*0bc0*/  @P4 LDG.E.EL.64 R6, desc[UR4][R22.64+-0x300] ;  /* 0xfffd000416064981 */ /* 0x0000e2000c2e1b00 */
[----:B------:R-:W-:Y:S01]  /*0bd0*/  ISETP.NE.AND P2, PT, R0, RZ, PT ;  /* 0x000000ff0000720c */ /* 0x000fe20003f45270 */
[----:B------:R-:W-:Y:S01]  /*0be0*/  @!P6 FMUL R35, R35, 16777216 ;  /* 0x4b8000002323e820 */ /* 0x000fe20000400000 */
[----:B-1----:R-:W-:Y:S01]  /*0bf0*/  FMUL R0, R3, R2 ;  /* 0x0000000203007220 */ /* 0x002fe20000400000 */
[----:B0-----:R-:W0:Y:S01]  /*0c00*/  LDC.64 R22, c[0x0][0x2a0] ;  /* 0x0000a800ff167b82 */ /* 0x001e220000000a00 */
[----:B------:R-:W-:Y:S08]  /*0c10*/  MUFU.RCP R2, R13 ;  /* 0x0000000d00027308 */ /* 0x000ff00000001000 */
[----:B------:R-:W1:Y:S08]  /*0c20*/  MUFU.RCP R44, R52 ;  /* 0x00000034002c7308 */ /* 0x000e700000001000 */
[----:B------:R-:W2:Y:S08]  /*0c30*/  MUFU.RCP R13, R46 ;  /* 0x0000002e000d7308 */ /* 0x000eb00000001000 */
[----:B------:R-:W4:Y:S01]  /*0c40*/  MUFU.RCP R52, R35 ;  /* 0x0000002300347308 */ /* 0x000f220000001000 */
[----:B------:R-:W-:Y:S01]  /*0c50*/  @!P6 FMUL R21, R21, 16777216 ;  /* 0x4b8000001515e820 */ /* 0x000fe20000400000 */
[----:B-1----:R-:W-:Y:S01]  /*0c60*/  FMUL R44, R44, R53 ;  /* 0x000000352c2c7220 */ /* 0x002fe20000400000 */
[----:B--2---:R-:W-:-:S02]  /*0c70*/  FMUL R34, R13, R34 ;  /* 0x000000220d227220 */ /* 0x004fc40000400000 */
[----:B----4-:R-:W-:Y:S01]  /*0c80*/  FMUL R13, R52, R21 ;  /* 0x00000015340d7220 */ /* 0x010fe20000400000 */
[----:B0-----:R-:W-:Y:S02]  /*0c90*/  IMAD.WIDE R52, R8, 0x4, R22 ;  /* 0x0000000408347825 */ /* 0x001fe400078e0216 */
[----:B------:R-:W0:Y:S02]  /*0ca0*/  LDC.64 R22, c[0x0][0x2a8] ;  /* 0x0000aa00ff167b82 */ /* 0x000e240000000a00 */
[----:B------:R-:W-:Y:S01]  /*0cb0*/  @!P5 FMUL R51, R51, 16777216 ;  /* 0x4b8000003333d820 */ /* 0x000fe20000400000 */
[----:B------:R-:W-:Y:S01]  /*0cc0*/  @!P5 FMUL R50, R50, 16777216 ;  /* 0x4b8000003232d820 */ /* 0x000fe20000400000 */
[----:B------:R-:W-:Y:S01]  /*0cd0*/  FMUL R5, R2, R5 ;  /* 0x0000000502057220 */ /* 0x000fe20000400000 */
[----:B------:R-:W1:Y:S01]  /*0ce0*/  MUFU.RCP R15, R15 ;  /* 0x0000000f000f7308 */ /* 0x000e620000001000 */
[----:B------:R-:W-:Y:S02]  /*0cf0*/  ISETP.NE.AND P5, PT, R10, RZ, PT ;  /* 0x000000ff0a00720c */ /* 0x000fe40003fa5270 */
[----:B------:R-:W-:-:S02]  /*0d00*/  CS2R R2, SRZ ;  /* 0x0000000000027805 */ /* 0x000fc4000001ff00 */
[----:B------:R-:W-:-:S04]  /*0d10*/  CS2R R10, SRZ ;  /* 0x00000000000a7805 */ /* 0x000fc8000001ff00 */
[----:B------:R2:W4:Y:S05]  /*0d20*/  @P4 LDG.E.EL.64 R2, desc[UR4][R36.64+-0x300] ;  /* 0xfffd000424024981 */ /* 0x00052a000c2e1b00 */
[----:B------:R0:W4:Y:S01]  /*0d30*/  @P5 LDG.E.EL.64 R10, desc[UR4][R24.64+-0x900] ;  /* 0xfff70004180a5981 */ /* 0x000122000c2e1b00 */
[----:B--2---:R-:W-:Y:S01]  /*0d40*/  CS2R R36, SRZ ;  /* 0x0000000000247805 */ /* 0x004fe2000001ff00 */
[----:B-1----:R-:W-:Y:S01]  /*0d50*/  FMUL R46, R15, R20 ;  /* 0x000000140f2e7220 */ /* 0x002fe20000400000 */
[----:B------:R-:W-:Y:S01]  /*0d60*/  CS2R R20, SRZ ;  /* 0x0000000000147805 */ /* 0x000fe2000001ff00 */
[----:B0-----:R-:W-:-:S03]  /*0d70*/  IMAD.WIDE R22, R8, 0x4, R22 ;  /* 0x0000000408167825 */ /* 0x001fc600078e0216 */
[----:B------:R-:W2:Y:S01]  /*0d80*/  @P5 LDG.E.EL.64 R36, desc[UR4][R40.64+-0x900] ;  /* 0xfff7000428245981 */ /* 0x000ea2000c2e1b00 */
[----:B------:R-:W-:-:S03]  /*0d90*/  CS2R R24, SRZ ;  /* 0x0000000000187805 */ /* 0x000fc6000001ff00 */
[----:B------:R-:W2:Y:S04]  /*0da0*/  @P5 LDG.E.EL.64 R20, desc[UR4][R52.64+-0x900] ;  /* 0xfff7000434145981 */ /* 0x000ea8000c2e1b00 */
[----:B------:R2:W2:Y:S01]  /*0db0*/  @P5 LDG.E.EL.64 R24, desc[UR4][R22.64+-0x900] ;  /* 0xfff7000416185981 */ /* 0x0004a2000c2e1b00 */
[----:B------:R-:W0:Y:S01]  /*0dc0*/  MUFU.RCP R18, R18 ;  /* 0x0000001200127308 */ /* 0x000e220000001000 */
[----:B------:R-:W-:Y:S02]  /*0dd0*/  SEL R28, R28, RZ, P3 ;  /* 0x000000ff1c1c7207 */ /* 0x000fe40001800000 */
[----:B------:R-:W-:Y:S02]  /*0de0*/  SEL R15, R38, RZ, P3 ;  /* 0x000000ff260f7207 */ /* 0x000fe40001800000 */
[----:B------:R-:W-:-:S03]  /*0df0*/  SEL R29, R29, RZ, P3 ;  /* 0x000000ff1d1d7207 */ /* 0x000fc60001800000 */
[----:B------:R-:W-:Y:S01]  /*0e00*/  FADD R15, R15, -R28 ;  /* 0x8000001c0f0f7221 */ /* 0x000fe20000000000 */
[----:B------:R-:W-:Y:S01]  /*0e10*/  SEL R32, R32, RZ, P3 ;  /* 0x000000ff20207207 */ /* 0x000fe20001800000 */
[----:B0-----:R-:W-:Y:S01]  /*0e20*/  FMUL R19, R18, R19 ;  /* 0x0000001312137220 */ /* 0x001fe20000400000 */
[----:B------:R-:W-:Y:S01]  /*0e30*/  SEL R18, R39, RZ, P3 ;  /* 0x000000ff27127207 */ /* 0x000fe20001800000 */
[----:B------:R-:W-:Y:S01]  /*0e40*/  FMUL R0, R0, R15 ;  /* 0x0000000f00007220 */ /* 0x000fe20000400000 */
[----:B------:R-:W-:-:S03]  /*0e50*/  SEL R15, R30, RZ, P3 ;  /* 0x000000ff1e0f7207 */ /* 0x000fc60001800000 */
[----:B------:R-:W-:Y:S02]  /*0e60*/  FADD R18, R18, -R29 ;  /* 0x8000001d12127221 */ /* 0x000fe40000000000 */
[----:B------:R-:W-:Y:S01]  /*0e70*/  FFMA R0, R15, R0, R32 ;  /* 0x000000000f007223 */ /* 0x000fe20000000020 */
[----:B------:R-:W-:Y:S01]  /*0e80*/  FADD R45, R48, -R45 ;  /* 0x8000002d302d7221 */ /* 0x000fe20000000000 */
[----:B------:R-:W0:Y:S01]  /*0e90*/  MUFU.RCP R51, R51 ;  /* 0x0000003300337308 */ /* 0x000e220000001000 */
[----:B------:R-:W-:Y:S02]  /*0ea0*/  FADD R16, R47, -R16 ;  /* 0x800000102f107221 */ /* 0x000fe40000000000 */
[----:B------:R-:W-:Y:S02]  /*0eb0*/  FMUL R34, R34, R45 ;  /* 0x0000002d22227220 */ /* 0x000fe40000400000 */
[----:B------:R-:W-:Y:S02]  /*0ec0*/  FMUL R13, R13, R16 ;  /* 0x000000100d0d7220 */ /* 0x000fe40000400000 */
[----:B------:R-:W-:Y:S01]  /*0ed0*/  FFMA R9, R14, R34, R9 ;  /* 0x000000220e097223 */ /* 0x000fe20000000009 */
[----:B-----5:R-:W-:Y:S01]  /*0ee0*/  SEL R42, R42, RZ, P4 ;  /* 0x000000ff2a2a7207 */ /* 0x020fe20002000000 */
[----:B------:R-:W-:Y:S01]  /*0ef0*/  FFMA R12, R17, R13, R12 ;  /* 0x0000000d110c7223 */ /* 0x000fe2000000000c */
[----:B0-----:R-:W-:Y:S01]  /*0f00*/  FMUL R50, R51, R50 ;  /* 0x0000003233327220 */ /* 0x001fe20000400000 */
[----:B------:R-:W-:Y:S01]  /*0f10*/  ISETP.GT.AND P6, PT, R8, 0x23f, PT ;  /* 0x0000023f0800780c */ /* 0x000fe20003fc4270 */
[----:B------:R-:W-:Y:S01]  /*0f20*/  FMUL R5, R5, R18 ;  /* 0x0000001205057220 */ /* 0x000fe20000400000 */
[----:B------:R-:W-:-:S02]  /*0f30*/  SEL R8, R31, RZ, P3 ;  /* 0x000000ff1f087207 */ /* 0x000fc40001800000 */
[----:B------:R-:W-:Y:S02]  /*0f40*/  SEL R33, R33, RZ, P3 ;  /* 0x000000ff21217207 */ /* 0x000fe40001800000 */
[----:B---3--:R-:W-:Y:S02]  /*0f50*/  SEL R29, R26, RZ, P4 ;  /* 0x000000ff1a1d7207 */ /* 0x008fe40002000000 */
[----:B------:R-:W-:Y:S02]  /*0f60*/  SEL R26, R27, RZ, P4 ;  /* 0x000000ff1b1a7207 */ /* 0x000fe40002000000 */
[----:B------:R-:W-:-:S05]  /*0f70*/  SEL R6, R6, RZ, P4 ;  /* 0x000000ff06067207 */ /* 0x000fca0002000000 */
[----:B------:R-:W-:Y:S01]  /*0f80*/  FADD R15, R6, -R29 ;  /* 0x8000001d060f7221 */ /* 0x000fe20000000000 */
[----:B------:R-:W-:-:S05]  /*0f90*/  SEL R7, R7, RZ, P4 ;  /* 0x000000ff07077207 */ /* 0x000fca0002000000 */
[----:B------:R-:W-:Y:S01]  /*0fa0*/  FADD R7, R7, -R26 ;  /* 0x8000001a07077221 */ /* 0x000fe20000000000 */
[----:B------:R-:W-:-:S03]  /*0fb0*/  FMUL R15, R50, R15 ;  /* 0x0000000f320f7220 */ /* 0x000fc60000400000 */
[----:B------:R-:W-:Y:S01]  /*0fc0*/  FMUL R7, R44, R7 ;  /* 0x000000072c077220 */ /* 0x000fe20000400000 */
[----:B----4-:R-:W-:Y:S02]  /*0fd0*/  SEL R10, R10, RZ, P5 ;  /* 0x000000ff0a0a7207 */ /* 0x010fe40002800000 */
[----:B------:R-:W-:Y:S02]  /*0fe0*/  SEL R6, R11, RZ, P5 ;  /* 0x000000ff0b067207 */ /* 0x000fe40002800000 */
[----:B--2---:R-:W-:Y:S02]  /*0ff0*/  SEL R23, R36, RZ, P5 ;  /* 0x000000ff24177207 */ /* 0x004fe40002800000 */
[----:B------:R-:W-:-:S03]  /*1000*/  SEL R37, R37, RZ, P5 ;  /* 0x000000ff25257207 */ /* 0x000fc60002800000 */
[----:B------:R-:W-:Y:S02]  /*1010*/  FADD R11, R10, -R23 ;  /* 0x800000170a0b7221 */ /* 0x000fe40000000000 */
[----:B------:R-:W-:Y:S01]  /*1020*/  FADD R6, R6, -R37 ;  /* 0x8000002506067221 */ /* 0x000fe20000000000 */
[----:B------:R-:W-:Y:S01]  /*1030*/  SEL R23, R20, RZ, P5 ;  /* 0x000000ff14177207 */ /* 0x000fe20002800000 */
[----:B------:R-:W-:Y:S01]  /*1040*/  FMUL R11, R46, R11 ;  /* 0x0000000b2e0b7220 */ /* 0x000fe20000400000 */
[----:B------:R-:W-:Y:S01]  /*1050*/  SEL R24, R24, RZ, P5 ;  /* 0x000000ff18187207 */ /* 0x000fe20002800000 */
[----:B------:R-:W-:Y:S01]  /*1060*/  FMUL R6, R19, R6 ;  /* 0x0000000613067220 */ /* 0x000fe20000400000 */
[----:B------:R-:W-:Y:S02]  /*1070*/  SEL R10, R21, RZ, P5 ;  /* 0x000000ff150a7207 */ /* 0x000fe40002800000 */
[----:B------:R-:W-:Y:S01]  /*1080*/  SEL R25, R25, RZ, P5 ;  /* 0x000000ff19197207 */ /* 0x000fe20002800000 */
[----:B------:R-:W-:Y:S01]  /*1090*/  FFMA R11, R23, R11, R24 ;  /* 0x0000000b170b7223 */ /* 0x000fe20000000018 */
[----:B------:R-:W-:-:S02]  /*10a0*/  SEL R13, R2, RZ, P4 ;  /* 0x000000ff020d7207 */ /* 0x000fc40002000000 */
[----:B------:R-:W-:Y:S01]  /*10b0*/  SEL R17, R3, RZ, P4 ;  /* 0x000000ff03117207 */ /* 0x000fe20002000000 */
[----:B------:R-:W-:Y:S01]  /*10c0*/  FFMA R6, R10, R6, R25 ;  /* 0x000000060a067223 */ /* 0x000fe20000000019 */
[----:B------:R-:W-:Y:S01]  /*10d0*/  SEL R10, R43, RZ, P4 ;  /* 0x000000ff2b0a7207 */ /* 0x000fe20002000000 */
[----:B------:R-:W0:Y:S01]  /*10e0*/  LDC.64 R2, c[0x0][0x2b0] ;  /* 0x0000ac00ff027b82 */ /* 0x000e220000000a00 */
[----:B------:R-:W-:Y:S02]  /*10f0*/  FSETP.GEU.AND P4, PT, R9, RZ, PT ;  /* 0x000000ff0900720b */ /* 0x000fe40003f8e000 */
[----:B------:R-:W-:Y:S02]  /*1100*/  FSETP.GEU.AND P5, PT, R11, RZ, PT ;  /* 0x000000ff0b00720b */ /* 0x000fe40003fae000 */
[----:B------:R-:W-:Y:S02]  /*1110*/  FSEL R16, R9, RZ, P4 ;  /* 0x000000ff09107208 */ /* 0x000fe40002000000 */
[----:B------:R-:W-:-:S02]  /*1120*/  FSETP.GEU.AND P4, PT, R12, RZ, PT ;  /* 0x000000ff0c00720b */ /* 0x000fc40003f8e000 */
[----:B------:R-:W-:Y:S01]  /*1130*/  FSEL R11, R11, RZ, P5 ;  /* 0x000000ff0b0b7208 */ /* 0x000fe20002800000 */
[----:B------:R-:W-:Y:S01]  /*1140*/  FFMA R7, R10, R7, R17 ;  /* 0x000000070a077223 */ /* 0x000fe20000000011 */
[----:B------:R-:W-:Y:S02]  /*1150*/  FSETP.GEU.AND P5, PT, R6, RZ, PT ;  /* 0x000000ff0600720b */ /* 0x000fe40003fae000 */
[----:B------:R-:W-:Y:S01]  /*1160*/  FSEL R17, R12, RZ, P4 ;  /* 0x000000ff0c117208 */ /* 0x000fe20002000000 */
[----:B------:R-:W-:Y:S01]  /*1170*/  FFMA R15, R42, R15, R13 ;  /* 0x0000000f2a0f7223 */ /* 0x000fe2000000000d */
[----:B------:R-:W-:Y:S02]  /*1180*/  ISETP.GE.AND P4, PT, R4, 0xd8c00, PT ;  /* 0x000d8c000400780c */ /* 0x000fe40003f86270 */
[----:B------:R-:W-:Y:S02]  /*1190*/  FSEL R6, R6, RZ, P5 ;  /* 0x000000ff06067208 */ /* 0x000fe40002800000 */
[----:B------:R-:W-:-:S02]  /*11a0*/  @P2 FSEL R16, R11, RZ, P6 ;  /* 0x000000ff0b102208 */ /* 0x000fc40003000000 */
[----:B------:R-:W-:Y:S01]  /*11b0*/  @P2 FSEL R17, R6, RZ, P6 ;  /* 0x000000ff06112208 */ /* 0x000fe20003000000 */
[----:B------:R-:W-:Y:S01]  /*11c0*/  FFMA R6, R8, R5, R33 ;  /* 0x0000000508067223 */ /* 0x000fe20000000021 */
[----:B------:R-:W-:Y:S02]  /*11d0*/  FSETP.GEU.AND P2, PT, R15, RZ, PT ;  /* 0x000000ff0f00720b */ /* 0x000fe40003f4e000 */
[----:B------:R-:W-:Y:S02]  /*11e0*/  FSETP.GEU.AND P3, PT, R7, RZ, PT ;  /* 0x000000ff0700720b */ /* 0x000fe40003f6e000 */
[----:B------:R-:W-:Y:S02]  /*11f0*/  @!P0 FSEL R16, R15, RZ, P2 ;  /* 0x000000ff0f108208 */ /* 0x000fe40001000000 */
[----:B------:R-:W-:Y:S02]  /*1200*/  @!P0 FSEL R17, R7, RZ, P3 ;  /* 0x000000ff07118208 */ /* 0x000fe40001800000 */
[----:B------:R-:W-:-:S02]  /*1210*/  FSETP.GEU.AND P0, PT, R0, RZ, PT ;  /* 0x000000ff0000720b */ /* 0x000fc40003f0e000 */
[----:B------:R-:W-:Y:S01]  /*1220*/  FSETP.GEU.AND P2, PT, R6, RZ, PT ;  /* 0x000000ff0600720b */ /* 0x000fe20003f4e000 */
[----:B0-----:R-:W-:Y:S01]  /*1230*/  IMAD.WIDE R4, R4, 0x4, R2 ;  /* 0x0000000404047825 */ /* 0x001fe200078e0202 */
[----:B------:R-:W-:Y:S02]  /*1240*/  @!P1 FSEL R16, R0, RZ, P0 ;  /* 0x000000ff00109208 */ /* 0x000fe40000000000 */
[----:B------:R-:W-:Y:S01]  /*1250*/  @!P1 FSEL R17, R6, RZ, P2 ;  /* 0x000000ff06119208 */ /* 0x000fe20001000000 */
[----:B------:R-:W-:Y:S08]  /*1260*/  @P4 EXIT ;  /* 0x000000000000494d */ /* 0x000ff00003800000 */
[----:B------:R-:W-:Y:S01]  /*1270*/  STG.E.64 desc[UR4][R4.64], R16 ;  /* 0x0000001004007986 */ /* 0x000fe2000c101b04 */
[----:B------:R-:W-:Y:S05]  /*1280*/  EXIT ;  /* 0x000000000000794d */ /* 0x000fea0003800000 */
.L_x_0:
[----:B------:R-:W-:-:S00]  /*1290*/  BRA `(.L_x_0) ;  /* 0xfffffffc00fc7947 */ /* 0x000fc0000383ffff */
[----:B------:R-:W-:-:S00]  /*12a0*/  NOP ;  /* 0x0000000000007918 */ /* 0x000fc00000000000 */
        /* <DEDUP_REMOVED lines=13> */
.L_x_1:


//--------------------- .nv.global.init           --------------------------
	.section	.nv.global.init,"aw",@progbits
.nv.global.init:
	.type		_$_str,@object
	.size		_$_str,(_$_str_$_2 - _$_str)
_$_str:
        /*0000*/ 	.byte	0x5f, 0x5f, 0x43, 0x55, 0x44, 0x41, 0x5f, 0x46, 0x54, 0x5a, 0x00
	.type		_$_str_$_2,@object
	.size		_$_str_$_2,(.L_1 - _$_str_$_2)
_$_str_$_2:
        /*000b*/ 	.byte	0x5f, 0x5f, 0x43, 0x55, 0x44, 0x41, 0x5f, 0x50, 0x52, 0x45, 0x43, 0x5f, 0x53, 0x51, 0x52, 0x54
        /*001b*/ 	.byte	0x00
.L_1:


//--------------------- .nv.constant0.triton_poi_fused_cat_33 --------------------------
	.section	.nv.constant0.triton_poi_fused_cat_33,"a",@progbits
	.sectionflags	@""
	.align	4
.nv.constant0.triton_poi_fused_cat_33:
	.zero		700
